	.headerflags	@"EF_CUDA_TEXMODE_UNIFIED EF_CUDA_64BIT_ADDRESS EF_CUDA_ACCELERATORS EF_CUDA_SM90 EF_CUDA_VIRTUAL_SM(EF_CUDA_SM90)"
	.elftype	@"ET_EXEC"


//--------------------- .nv.info                  --------------------------
	.section	.nv.info,"",@"SHT_CUDA_INFO"
	.align	4


	//----- nvinfo : EIATTR_REGCOUNT
	.align		4
        /*0000*/ 	.byte	0x04, 0x2f
        /*0002*/ 	.short	(.L_1 - .L_0)
	.align		4
.L_0:
        /*0004*/ 	.word	index@(triton_per_fused__adaptive_avg_pool2d__to_copy__unsafe_index_add_arange_clamp_mean_mul_sub_2)
        /*0008*/ 	.word	0x0000002a


	//----- nvinfo : EIATTR_MIN_STACK_SIZE
	.align		4
.L_1:
        /*000c*/ 	.byte	0x04, 0x12
        /*000e*/ 	.short	(.L_3 - .L_2)
	.align		4
.L_2:
        /*0010*/ 	.word	index@(triton_per_fused__adaptive_avg_pool2d__to_copy__unsafe_index_add_arange_clamp_mean_mul_sub_2)
        /*0014*/ 	.word	0x00000000


	//----- nvinfo : EIATTR_FRAME_SIZE
	.align		4
.L_3:
        /*0018*/ 	.byte	0x04, 0x11
        /*001a*/ 	.short	(.L_5 - .L_4)
	.align		4
.L_4:
        /*001c*/ 	.word	index@(triton_per_fused__adaptive_avg_pool2d__to_copy__unsafe_index_add_arange_clamp_mean_mul_sub_2)
        /*0020*/ 	.word	0x00000000


	//----- nvinfo : EIATTR_MIN_STACK_SIZE
	.align		4
.L_5:
        /*0024*/ 	.byte	0x04, 0x12
        /*0026*/ 	.short	(.L_7 - .L_6)
	.align		4
.L_6:
        /*0028*/ 	.word	index@(triton_per_fused__adaptive_avg_pool2d__to_copy__unsafe_index_add_arange_clamp_mean_mul_sub_2)
        /*002c*/ 	.word	0x00000000
.L_7:


//--------------------- .nv.info.triton_per_fused__adaptive_avg_pool2d__to_copy__unsafe_index_add_arange_clamp_mean_mul_sub_2 --------------------------
	.section	.nv.info.triton_per_fused__adaptive_avg_pool2d__to_copy__unsafe_index_add_arange_clamp_mean_mul_sub_2,"",@"SHT_CUDA_INFO"
	.sectionflags	@""
	.align	4


	//----- nvinfo : EIATTR_CUDA_API_VERSION
	.align		4
        /*0000*/ 	.byte	0x04, 0x37
        /*0002*/ 	.short	(.L_9 - .L_8)
.L_8:
        /*0004*/ 	.word	0x0000007c


	//----- nvinfo : EIATTR_KPARAM_INFO
	.align		4
.L_9:
        /*0008*/ 	.byte	0x04, 0x17
        /*000a*/ 	.short	(.L_11 - .L_10)
.L_10:
        /*000c*/ 	.word	0x00000000
        /*0010*/ 	.short	0x0005
        /*0012*/ 	.short	0x0024
        /*0014*/ 	.byte	0x00, 0xf0, 0x11, 0x00


	//----- nvinfo : EIATTR_KPARAM_INFO
	.align		4
.L_11:
        /*0018*/ 	.byte	0x04, 0x17
        /*001a*/ 	.short	(.L_13 - .L_12)
.L_12:
        /*001c*/ 	.word	0x00000000
        /*0020*/ 	.short	0x0004
        /*0022*/ 	.short	0x0020
        /*0024*/ 	.byte	0x00, 0xf0, 0x11, 0x00


	//----- nvinfo : EIATTR_KPARAM_INFO
	.align		4
.L_13:
        /*0028*/ 	.byte	0x04, 0x17
        /*002a*/ 	.short	(.L_15 - .L_14)
.L_14:
        /*002c*/ 	.word	0x00000000
        /*0030*/ 	.short	0x0003
        /*0032*/ 	.short	0x0018
        /*0034*/ 	.byte	0x00, 0xf4, 0x21, 0x00


	//----- nvinfo : EIATTR_KPARAM_INFO
	.align		4
.L_15:
        /*0038*/ 	.byte	0x04, 0x17
        /*003a*/ 	.short	(.L_17 - .L_16)
.L_16:
        /*003c*/ 	.word	0x00000000
        /*0040*/ 	.short	0x0002
        /*0042*/ 	.short	0x0010
        /*0044*/ 	.byte	0x00, 0xf4, 0x21, 0x00


	//----- nvinfo : EIATTR_KPARAM_INFO
	.align		4
.L_17:
        /*0048*/ 	.byte	0x04, 0x17
        /*004a*/ 	.short	(.L_19 - .L_18)
.L_18:
        /*004c*/ 	.word	0x00000000
        /*0050*/ 	.short	0x0001
        /*0052*/ 	.short	0x0008
        /*0054*/ 	.byte	0x00, 0xf4, 0x21, 0x00


	//----- nvinfo : EIATTR_KPARAM_INFO
	.align		4
.L_19:
        /*0058*/ 	.byte	0x04, 0x17
        /*005a*/ 	.short	(.L_21 - .L_20)
.L_20:
        /*005c*/ 	.word	0x00000000
        /*0060*/ 	.short	0x0000
        /*0062*/ 	.short	0x0000
        /*0064*/ 	.byte	0x00, 0xf4, 0x21, 0x00


	//----- nvinfo : EIATTR_SPARSE_MMA_MASK
	.align		4
.L_21:
        /*0068*/ 	.byte	0x03, 0x50
        /*006a*/ 	.short	0x0000


	//----- nvinfo : EIATTR_MAXREG_COUNT
	.align		4
        /*006c*/ 	.byte	0x03, 0x1b
        /*006e*/ 	.short	0x00ff


	//----- nvinfo : EIATTR_COOP_GROUP_MASK_REGIDS
	.align		4
        /*0070*/ 	.byte	0x04, 0x29
        /*0072*/ 	.short	(.L_23 - .L_22)


	//   ....[0]....
.L_22:
        /*0074*/ 	.word	0xffffffff


	//   ....[1]....
        /*0078*/ 	.word	0xffffffff


	//   ....[2]....
        /*007c*/ 	.word	0xffffffff


	//----- nvinfo : EIATTR_COOP_GROUP_INSTR_OFFSETS
	.align		4
.L_23:
        /*0080*/ 	.byte	0x04, 0x28
        /*0082*/ 	.short	(.L_25 - .L_24)


	//   ....[0]....
.L_24:
        /*0084*/ 	.word	0x00000200


	//   ....[1]....
        /*0088*/ 	.word	0x00000230


	//   ....[2]....
        /*008c*/ 	.word	0x000002a0


	//----- nvinfo : EIATTR_EXIT_INSTR_OFFSETS
	.align		4
.L_25:
        /*0090*/ 	.byte	0x04, 0x1c
        /*0092*/ 	.short	(.L_27 - .L_26)


	//   ....[0]....
.L_26:
        /*0094*/ 	.word	0x00001bd0


	//   ....[1]....
        /*0098*/ 	.word	0x00001c20


	//----- nvinfo : EIATTR_REQNTID
	.align		4
.L_27:
        /*009c*/ 	.byte	0x04, 0x10
        /*009e*/ 	.short	(.L_29 - .L_28)
.L_28:
        /*00a0*/ 	.word	0x00000040
        /*00a4*/ 	.word	0x00000001
        /*00a8*/ 	.word	0x00000001


	//----- nvinfo : EIATTR_CBANK_PARAM_SIZE
	.align		4
.L_29:
        /*00ac*/ 	.byte	0x03, 0x19
        /*00ae*/ 	.short	0x0028


	//----- nvinfo : EIATTR_PARAM_CBANK
	.align		4
        /*00b0*/ 	.byte	0x04, 0x0a
        /*00b2*/ 	.short	(.L_31 - .L_30)
	.align		4
.L_30:
        /*00b4*/ 	.word	index@(.nv.constant0.triton_per_fused__adaptive_avg_pool2d__to_copy__unsafe_index_add_arange_clamp_mean_mul_sub_2)
        /*00b8*/ 	.short	0x0210
        /*00ba*/ 	.short	0x0028


	//----- nvinfo : EIATTR_SW_WAR
	.align		4
.L_31:
        /*00bc*/ 	.byte	0x04, 0x36
        /*00be*/ 	.short	(.L_33 - .L_32)
.L_32:
        /*00c0*/ 	.word	0x00000008
.L_33:


//--------------------- .nv.callgraph             --------------------------
	.section	.nv.callgraph,"",@"SHT_CUDA_CALLGRAPH"
	.align	4
	.sectionentsize	8
	.align		4
        /*0000*/ 	.word	0x00000000
	.align		4
        /*0004*/ 	.word	0xffffffff
	.align		4
        /*0008*/ 	.word	0x00000000
	.align		4
        /*000c*/ 	.word	0xfffffffe
	.align		4
        /*0010*/ 	.word	0x00000000
	.align		4
        /*0014*/ 	.word	0xfffffffd
	.align		4
        /*0018*/ 	.word	0x00000000
	.align		4
        /*001c*/ 	.word	0xfffffffc


//--------------------- .text.triton_per_fused__adaptive_avg_pool2d__to_copy__unsafe_index_add_arange_clamp_mean_mul_sub_2 --------------------------
	.section	.text.triton_per_fused__adaptive_avg_pool2d__to_copy__unsafe_index_add_arange_clamp_mean_mul_sub_2,"ax",@progbits
	.sectionflags	@"SHF_BARRIERS=1"
	.align	128
        .global         triton_per_fused__adaptive_avg_pool2d__to_copy__unsafe_index_add_arange_clamp_mean_mul_sub_2
        .type           triton_per_fused__adaptive_avg_pool2d__to_copy__unsafe_index_add_arange_clamp_mean_mul_sub_2,@function
        .size           triton_per_fused__adaptive_avg_pool2d__to_copy__unsafe_index_add_arange_clamp_mean_mul_sub_2,(.L_x_1 - triton_per_fused__adaptive_avg_pool2d__to_copy__unsafe_index_add_arange_clamp_mean_mul_sub_2)
        .other          triton_per_fused__adaptive_avg_pool2d__to_copy__unsafe_index_add_arange_clamp_mean_mul_sub_2,@"STO_CUDA_ENTRY STV_DEFAULT"
triton_per_fused__adaptive_avg_pool2d__to_copy__unsafe_index_add_arange_clamp_mean_mul_sub_2:
.text.triton_per_fused__adaptive_avg_pool2d__to_copy__unsafe_index_add_arange_clamp_mean_mul_sub_2:
[----:B------:R-:W0:Y:S01]  /*0000*/  LDC R1, c[0x0][0x28] ;  /* 0x00000a00ff017b82 */ /* 0x000e220000000800 */
[----:B------:R-:W1:Y:S07]  /*0010*/  S2R R2, SR_TID.X ;  /* 0x0000000000027919 */ /* 0x000e6e0000002100 */
[----:B------:R-:W2:Y:S01]  /*0020*/  LDC.64 R18, c[0x0][0x218] ;  /* 0x00008600ff127b82 */ /* 0x000ea20000000a00 */
[----:B------:R-:W-:Y:S01]  /*0030*/  CS2R R10, SRZ ;  /* 0x00000000000a7805 */ /* 0x000fe2000001ff00 */
[----:B------:R-:W-:Y:S01]  /*0040*/  ULDC.64 UR6, c[0x0][0x208] ;  /* 0x0000820000067ab9 */ /* 0x000fe20000000a00 */
[----:B------:R-:W3:Y:S05]  /*0050*/  S2R R7, SR_CTAID.X ;  /* 0x0000000000077919 */ /* 0x000eea0000002500 */
[----:B------:R-:W4:Y:S01]  /*0060*/  S2UR UR5, SR_CgaCtaId ;  /* 0x00000000000579c3 */ /* 0x000f220000008800 */
[----:B------:R-:W-:Y:S01]  /*0070*/  HFMA2.MMA R16, -RZ, RZ, 0, 1.9073486328125e-06 ;  /* 0x00000020ff107435 */ /* 0x000fe200000001ff */
[----:B------:R-:W-:Y:S01]  /*0080*/  UMOV UR4, 0x400 ;  /* 0x0000040000047882 */ /* 0x000fe20000000000 */
[----:B------:R-:W-:-:S02]  /*0090*/  MOV R17, 0x0 ;  /* 0x0000000000117802 */ /* 0x000fc40000000f00 */
[----:B------:R-:W-:Y:S02]  /*00a0*/  CS2R R22, SRZ ;  /* 0x0000000000167805 */ /* 0x000fe4000001ff00 */
[----:B------:R-:W-:Y:S02]  /*00b0*/  MOV R24, RZ ;  /* 0x000000ff00187202 */ /* 0x000fe40000000f00 */
[----:B------:R-:W-:Y:S01]  /*00c0*/  CS2R R30, SRZ ;  /* 0x00000000001e7805 */ /* 0x000fe2000001ff00 */
[----:B------:R-:W-:Y:S01]  /*00d0*/  ULDC.64 UR8, c[0x0][0x218] ;  /* 0x0000860000087ab9 */ /* 0x000fe20000000a00 */
[----:B-1----:R-:W-:Y:S02]  /*00e0*/  SHF.R.U32.HI R3, RZ, 0x3, R2 ;  /* 0x00000003ff037819 */ /* 0x002fe40000011602 */
[----:B------:R-:W-:Y:S02]  /*00f0*/  LOP3.LUT R0, R2, 0x20, RZ, 0xc0, !PT ;  /* 0x0000002002007812 */ /* 0x000fe400078ec0ff */
[----:B------:R-:W-:-:S02]  /*0100*/  SGXT.U32 R3, R3, 0x2 ;  /* 0x000000020303781a */ /* 0x000fc40000000000 */
[----:B------:R-:W-:Y:S02]  /*0110*/  SHF.R.U32.HI R0, RZ, 0x3, R0 ;  /* 0x00000003ff007819 */ /* 0x000fe40000011600 */
[----:B---3--:R-:W-:Y:S02]  /*0120*/  SHF.L.U32 R7, R7, 0x3, RZ ;  /* 0x0000000307077819 */ /* 0x008fe400000006ff */
[----:B------:R-:W-:Y:S02]  /*0130*/  LOP3.LUT R4, R3, R0, RZ, 0xfc, !PT ;  /* 0x0000000003047212 */ /* 0x000fe400078efcff */
[----:B------:R-:W-:Y:S02]  /*0140*/  SHF.L.U32 R5, R2, 0x1, RZ ;  /* 0x0000000102057819 */ /* 0x000fe400000006ff */
[----:B------:R-:W-:Y:S02]  /*0150*/  LOP3.LUT R0, R4, R7, RZ, 0xfc, !PT ;  /* 0x0000000704007212 */ /* 0x000fe400078efcff */
[----:B------:R-:W-:-:S02]  /*0160*/  LOP3.LUT R5, R5, 0xe, RZ, 0xc0, !PT ;  /* 0x0000000e05057812 */ /* 0x000fc400078ec0ff */
[C---:B------:R-:W-:Y:S02]  /*0170*/  ISETP.GE.AND P1, PT, R0.reuse, 0x10, PT ;  /* 0x000000100000780c */ /* 0x040fe40003f26270 */
[----:B------:R-:W-:-:S05]  /*0180*/  LEA R0, R0, R5, 0x4 ;  /* 0x0000000500007211 */ /* 0x000fca00078e20ff */
[----:B--2---:R-:W-:-:S06]  /*0190*/  IMAD.WIDE R12, R0, 0x4, R18 ;  /* 0x00000004000c7825 */ /* 0x004fcc00078e0212 */
[----:B------:R-:W2:Y:S01]  /*01a0*/  @!P1 LDG.E.64 R10, desc[UR6][R12.64] ;  /* 0x000000060c0a9981 */ /* 0x000ea2000c1e1b00 */
[----:B----4-:R-:W-:Y:S01]  /*01b0*/  UPRMT UR4, UR5, 0x654, UR4 ;  /* 0x0000065405047896 */ /* 0x010fe20008000004 */
[----:B--2---:R-:W-:Y:S02]  /*01c0*/  SEL R9, R10, RZ, !P1 ;  /* 0x000000ff0a097207 */ /* 0x004fe40004800000 */
[----:B------:R-:W-:-:S05]  /*01d0*/  SEL R10, R11, RZ, !P1 ;  /* 0x000000ff0b0a7207 */ /* 0x000fca0004800000 */
[----:B------:R-:W-:-:S05]  /*01e0*/  FADD R5, R9, R10 ;  /* 0x0000000a09057221 */ /* 0x000fca0000000000 */
[----:B------:R-:W-:-:S05]  /*01f0*/  FSEL R6, R5, RZ, !P1 ;  /* 0x000000ff05067208 */ /* 0x000fca0004800000 */
[----:B------:R-:W1:Y:S02]  /*0200*/  SHFL.BFLY PT, R5, R6, 0x4, 0x1f ;  /* 0x0c801f0006057f89 */ /* 0x000e6400000e0000 */
[----:B-1----:R-:W-:Y:S01]  /*0210*/  FADD R11, R6, R5 ;  /* 0x00000005060b7221 */ /* 0x002fe20000000000 */
[----:B------:R-:W-:-:S04]  /*0220*/  I2FP.F32.U32 R5, R3 ;  /* 0x0000000300057245 */ /* 0x000fc80000201000 */
[----:B------:R-:W1:Y:S01]  /*0230*/  SHFL.BFLY PT, R8, R11, 0x2, 0x1f ;  /* 0x0c401f000b087f89 */ /* 0x000e6200000e0000 */
[----:B------:R-:W-:-:S05]  /*0240*/  FMUL R5, R5, 0.3333333432674407959 ;  /* 0x3eaaaaab05057820 */ /* 0x000fca0000400000 */
[----:B------:R-:W-:-:S04]  /*0250*/  FMNMX R27, RZ, R5, !PT ;  /* 0x00000005ff1b7209 */ /* 0x000fc80007800000 */
[----:B------:R-:W2:Y:S01]  /*0260*/  F2I.TRUNC.NTZ R5, R27 ;  /* 0x0000001b00057305 */ /* 0x000ea2000020f100 */
[----:B-1----:R-:W-:Y:S01]  /*0270*/  FADD R3, R11, R8 ;  /* 0x000000080b037221 */ /* 0x002fe20000000000 */
[----:B------:R-:W-:Y:S02]  /*0280*/  SHF.R.U32.HI R8, RZ, 0x5, R2 ;  /* 0x00000005ff087819 */ /* 0x000fe40000011602 */
[----:B--2---:R-:W-:Y:S02]  /*0290*/  VIMNMX R13, RZ, R5, PT ;  /* 0x00000005ff0d7248 */ /* 0x004fe40003fe0100 */
[----:B------:R-:W1:Y:S01]  /*02a0*/  SHFL.BFLY PT, R12, R3, 0x1, 0x1f ;  /* 0x0c201f00030c7f89 */ /* 0x000e6200000e0000 */
[----:B------:R-:W-:Y:S02]  /*02b0*/  SGXT.U32 R8, R8, 0x1 ;  /* 0x000000010808781a */ /* 0x000fe40000000000 */
[----:B------:R-:W-:Y:S02]  /*02c0*/  SHF.L.U32 R11, R2, 0x4, RZ ;  /* 0x00000004020b7819 */ /* 0x000fe400000006ff */
[----:B------:R-:W-:-:S02]  /*02d0*/  I2FP.F32.U32 R6, R8 ;  /* 0x0000000800067245 */ /* 0x000fc40000201000 */
[----:B------:R-:W-:-:S03]  /*02e0*/  LOP3.LUT R11, R11, 0x70, RZ, 0xc0, !PT ;  /* 0x000000700b0b7812 */ /* 0x000fc600078ec0ff */
[----:B------:R-:W-:Y:S01]  /*02f0*/  FMUL R6, R6, 0.3333333432674407959 ;  /* 0x3eaaaaab06067820 */ /* 0x000fe20000400000 */
[----:B------:R-:W-:-:S04]  /*0300*/  LOP3.LUT R14, R11, 0x8, RZ, 0xfc, !PT ;  /* 0x000000080b0e7812 */ /* 0x000fc800078efcff */
[----:B------:R-:W-:Y:S02]  /*0310*/  FMNMX R36, RZ, R6, !PT ;  /* 0x00000006ff247209 */ /* 0x000fe40007800000 */
[----:B------:R-:W-:-:S04]  /*0320*/  LEA.HI R14, R14, UR4, RZ, 0x1f ;  /* 0x000000040e0e7c11 */ /* 0x000fc8000f8ff8ff */
[----:B------:R-:W2:Y:S01]  /*0330*/  F2I.TRUNC.NTZ R36, R36 ;  /* 0x0000002400247305 */ /* 0x000ea2000020f100 */
[----:B-1----:R-:W-:Y:S01]  /*0340*/  FADD R6, R3, R12 ;  /* 0x0000000c03067221 */ /* 0x002fe20000000000 */
[----:B------:R-:W-:-:S04]  /*0350*/  IMAD.WIDE R12, R13, 0x8, R18 ;  /* 0x000000080d0c7825 */ /* 0x000fc800078e0212 */
[----:B------:R-:W-:Y:S01]  /*0360*/  FMUL R3, R6, 0.0625 ;  /* 0x3d80000006037820 */ /* 0x000fe20000400000 */
[----:B------:R-:W-:-:S03]  /*0370*/  IADD3 R20, P0, R12, 0x8, RZ ;  /* 0x000000080c147810 */ /* 0x000fc60007f1e0ff */
[--C-:B------:R-:W-:Y:S01]  /*0380*/  FADD R6, R3, -R3.reuse ;  /* 0x8000000303067221 */ /* 0x100fe20000000000 */
[----:B------:R-:W-:Y:S02]  /*0390*/  LOP3.LUT R12, R7, 0x7, R2, 0xf8, !PT ;  /* 0x00000007070c7812 */ /* 0x000fe400078ef802 */
[----:B------:R-:W-:Y:S01]  /*03a0*/  IADD3.X R21, RZ, R13, RZ, P0, !PT ;  /* 0x0000000dff157210 */ /* 0x000fe200007fe4ff */
[----:B------:R-:W-:Y:S01]  /*03b0*/  FFMA R3, RZ, R6, R3 ;  /* 0x00000006ff037223 */ /* 0x000fe20000000003 */
[----:B--2---:R-:W-:Y:S02]  /*03c0*/  VIMNMX R13, RZ, R36, PT ;  /* 0x00000024ff0d7248 */ /* 0x004fe40003fe0100 */
[C---:B------:R-:W-:Y:S01]  /*03d0*/  ISETP.GE.AND P2, PT, R12.reuse, 0x10, PT ;  /* 0x000000100c00780c */ /* 0x040fe20003f46270 */
[----:B------:R-:W-:Y:S01]  /*03e0*/  FADD R6, R3, -R3 ;  /* 0x8000000303067221 */ /* 0x000fe20000000000 */
[----:B------:R-:W-:-:S03]  /*03f0*/  SHF.L.U32 R25, R12, 0x4, RZ ;  /* 0x000000040c197819 */ /* 0x000fc600000006ff */
[----:B------:R-:W-:Y:S01]  /*0400*/  FFMA R3, RZ, R6, R3 ;  /* 0x00000006ff037223 */ /* 0x000fe20000000003 */
[----:B------:R-:W-:Y:S01]  /*0410*/  IMAD.WIDE R6, R13, 0x20, R16 ;  /* 0x000000200d067825 */ /* 0x000fe200078e0210 */
[----:B------:R-:W-:Y:S02]  /*0420*/  LOP3.LUT R13, R4, R11, RZ, 0xfc, !PT ;  /* 0x0000000b040d7212 */ /* 0x000fe400078efcff */
[----:B------:R-:W-:Y:S01]  /*0430*/  LEA.HI R4, R11, UR4, RZ, 0x1f ;  /* 0x000000040b047c11 */ /* 0x000fe2000f8ff8ff */
[--C-:B------:R-:W-:Y:S01]  /*0440*/  FADD R9, R9, R3.reuse ;  /* 0x0000000309097221 */ /* 0x100fe20000000000 */
[C---:B------:R-:W-:Y:S01]  /*0450*/  LEA R26, R13.reuse, R14, 0x2 ;  /* 0x0000000e0d1a7211 */ /* 0x040fe200078e10ff */
[----:B------:R-:W-:Y:S01]  /*0460*/  FADD R3, R10, R3 ;  /* 0x000000030a037221 */ /* 0x000fe20000000000 */
[----:B------:R-:W-:Y:S01]  /*0470*/  LEA R4, R13, R4, 0x2 ;  /* 0x000000040d047211 */ /* 0x000fe200078e10ff */
[----:B------:R-:W-:Y:S01]  /*0480*/  HFMA2.MMA R13, -RZ, RZ, 0, 0 ;  /* 0x00000000ff0d7435 */ /* 0x000fe200000001ff */
[----:B------:R-:W-:-:S02]  /*0490*/  IADD3 R28, P0, R6, R20, RZ ;  /* 0x00000014061c7210 */ /* 0x000fc40007f1e0ff */
[----:B------:R-:W-:Y:S01]  /*04a0*/  CS2R R14, SRZ ;  /* 0x00000000000e7805 */ /* 0x000fe2000001ff00 */
[----:B------:R-:W-:Y:S01]  /*04b0*/  IMAD.MOV.U32 R11, RZ, RZ, RZ ;  /* 0x000000ffff0b7224 */ /* 0x000fe200078e00ff */
[----:B------:R1:W-:Y:S01]  /*04c0*/  STS [R4], R9 ;  /* 0x0000000904007388 */ /* 0x0003e20000000800 */
[----:B------:R-:W-:-:S03]  /*04d0*/  IADD3.X R29, R7, R21, RZ, P0, !PT ;  /* 0x00000015071d7210 */ /* 0x000fc600007fe4ff */
[----:B------:R2:W-:Y:S01]  /*04e0*/  STS [R26+0x20], R3 ;  /* 0x000020031a007388 */ /* 0x0005e20000000800 */
[----:B------:R-:W-:Y:S01]  /*04f0*/  IMAD.WIDE R28, R25, 0x4, R28 ;  /* 0x00000004191c7825 */ /* 0x000fe200078e021c */
[----:B------:R-:W-:Y:S01]  /*0500*/  BAR.SYNC.DEFER_BLOCKING 0x0 ;  /* 0x0000000000007b1d */ /* 0x000fe20000010000 */
[----:B------:R-:W-:Y:S01]  /*0510*/  SHF.L.U32 R36, R36, 0x3, RZ ;  /* 0x0000000324247819 */ /* 0x000fe200000006ff */
[----:B-1----:R-:W-:-:S04]  /*0520*/  HFMA2.MMA R9, -RZ, RZ, 0, 0 ;  /* 0x00000000ff097435 */ /* 0x002fc800000001ff */
[----:B------:R-:W-:Y:S01]  /*0530*/  IMAD.WIDE R34, R36, 0x4, R20 ;  /* 0x0000000424227825 */ /* 0x000fe200078e0214 */
[----:B------:R-:W3:Y:S04]  /*0540*/  @!P2 LDG.E.EL R13, desc[UR6][R28.64] ;  /* 0x000000061c0da981 */ /* 0x000ee8000c2e1900 */
[----:B------:R-:W3:Y:S04]  /*0550*/  @!P2 LDG.E.EL R14, desc[UR6][R28.64+0x4] ;  /* 0x000004061c0ea981 */ /* 0x000ee8000c2e1900 */
[----:B------:R-:W4:Y:S01]  /*0560*/  @!P2 LDG.E.EL R11, desc[UR6][R28.64+0x10] ;  /* 0x000010061c0ba981 */ /* 0x000f22000c2e1900 */
[----:B------:R-:W-:Y:S01]  /*0570*/  IMAD.WIDE R34, R25, 0x4, R34 ;  /* 0x0000000419227825 */ /* 0x000fe200078e0222 */
[----:B------:R-:W-:-:S02]  /*0580*/  LOP3.LUT R8, R8, 0x2, RZ, 0xfc, !PT ;  /* 0x0000000208087812 */ /* 0x000fc400078efcff */
[----:B------:R1:W5:Y:S02]  /*0590*/  @!P2 LDG.E.EL R22, desc[UR6][R28.64+0x14] ;  /* 0x000014061c16a981 */ /* 0x000364000c2e1900 */
[----:B------:R-:W-:Y:S02]  /*05a0*/  I2FP.F32.U32 R8, R8 ;  /* 0x0000000800087245 */ /* 0x000fe40000201000 */
[----:B------:R-:W5:Y:S04]  /*05b0*/  @!P2 LDG.E.EL R24, desc[UR6][R34.64] ;  /* 0x000000062218a981 */ /* 0x000f68000c2e1900 */
[----:B------:R-:W5:Y:S01]  /*05c0*/  @!P2 LDG.E.EL R9, desc[UR6][R34.64+0x4] ;  /* 0x000004062209a981 */ /* 0x000f62000c2e1900 */
[----:B------:R-:W-:Y:S01]  /*05d0*/  FMUL R8, R8, 0.3333333432674407959 ;  /* 0x3eaaaaab08087820 */ /* 0x000fe20000400000 */
[----:B--2---:R-:W-:-:S02]  /*05e0*/  MOV R26, RZ ;  /* 0x000000ff001a7202 */ /* 0x004fc40000000f00 */
[----:B------:R-:W2:Y:S02]  /*05f0*/  @!P2 LDG.E.EL R23, desc[UR6][R34.64+0x10] ;  /* 0x000010062217a981 */ /* 0x000ea4000c2e1900 */
[----:B------:R-:W-:Y:S02]  /*0600*/  FMNMX R10, RZ, R8, !PT ;  /* 0x00000008ff0a7209 */ /* 0x000fe40007800000 */
[----:B------:R-:W2:Y:S01]  /*0610*/  @!P2 LDG.E.EL R26, desc[UR6][R34.64+0x14] ;  /* 0x00001406221aa981 */ /* 0x000ea2000c2e1900 */
[----:B-1----:R-:W-:Y:S01]  /*0620*/  HFMA2.MMA R29, -RZ, RZ, 0, 0 ;  /* 0x00000000ff1d7435 */ /* 0x002fe200000001ff */
[----:B------:R-:W1:Y:S02]  /*0630*/  F2I.TRUNC.NTZ R28, R10 ;  /* 0x0000000a001c7305 */ /* 0x000e64000020f100 */
[----:B-1----:R-:W-:-:S05]  /*0640*/  VIMNMX R3, RZ, R28, PT ;  /* 0x0000001cff037248 */ /* 0x002fca0003fe0100 */
[----:B------:R-:W-:-:S03]  /*0650*/  IMAD.WIDE R16, R3, 0x20, R16 ;  /* 0x0000002003107825 */ /* 0x000fc600078e0210 */
[----:B------:R-:W-:-:S04]  /*0660*/  IADD3 R32, P0, R16, R20, RZ ;  /* 0x0000001410207210 */ /* 0x000fc80007f1e0ff */
[----:B------:R-:W-:-:S03]  /*0670*/  IADD3.X R33, R17, R21, RZ, P0, !PT ;  /* 0x0000001511217210 */ /* 0x000fc600007fe4ff */
[----:B------:R-:W-:-:S05]  /*0680*/  IMAD.WIDE R32, R25, 0x4, R32 ;  /* 0x0000000419207825 */ /* 0x000fca00078e0220 */
[----:B------:R-:W2:Y:S04]  /*0690*/  @!P2 LDG.E.EL R31, desc[UR6][R32.64] ;  /* 0x00000006201fa981 */ /* 0x000ea8000c2e1900 */
[----:B------:R-:W2:Y:S04]  /*06a0*/  @!P2 LDG.E.EL R30, desc[UR6][R32.64+0x4] ;  /* 0x00000406201ea981 */ /* 0x000ea8000c2e1900 */
[----:B------:R-:W2:Y:S01]  /*06b0*/  @!P2 LDG.E.EL R29, desc[UR6][R32.64+0x10] ;  /* 0x00001006201da981 */ /* 0x000ea2000c2e1900 */
[----:B------:R-:W-:Y:S02]  /*06c0*/  MOV R3, RZ ;  /* 0x000000ff00037202 */ /* 0x000fe40000000f00 */
[----:B------:R-:W-:-:S04]  /*06d0*/  IADD3 R38, P0, R6, UR8, RZ ;  /* 0x0000000806267c10 */ /* 0x000fc8000ff1e0ff */
[----:B------:R1:W2:Y:S01]  /*06e0*/  @!P2 LDG.E.EL R3, desc[UR6][R32.64+0x14] ;  /* 0x000014062003a981 */ /* 0x0002a2000c2e1900 */
[----:B------:R-:W-:Y:S01]  /*06f0*/  I2FP.F32.S32 R6, R5 ;  /* 0x0000000500067245 */ /* 0x000fe20000201400 */
[----:B------:R-:W-:Y:S01]  /*0700*/  HFMA2.MMA R8, -RZ, RZ, 0, 0 ;  /* 0x00000000ff087435 */ /* 0x000fe200000001ff */
[----:B------:R-:W-:-:S03]  /*0710*/  IADD3.X R39, R7, UR9, RZ, P0, !PT ;  /* 0x0000000907277c10 */ /* 0x000fc600087fe4ff */
[----:B------:R-:W-:Y:S01]  /*0720*/  FADD.SAT R27, R27, -R6 ;  /* 0x800000061b1b7221 */ /* 0x000fe20000002000 */
[----:B-1----:R-:W-:-:S04]  /*0730*/  SHF.L.U32 R32, R5, 0x1, RZ ;  /* 0x0000000105207819 */ /* 0x002fc800000006ff */
[----:B------:R-:W-:-:S05]  /*0740*/  IADD3 R5, R32, 0x4, RZ ;  /* 0x0000000420057810 */ /* 0x000fca0007ffe0ff */
[----:B------:R-:W-:-:S04]  /*0750*/  IMAD.WIDE R6, R5, 0x4, R38 ;  /* 0x0000000405067825 */ /* 0x000fc800078e0226 */
[----:B0-----:R-:W-:Y:S02]  /*0760*/  VIADD R34, R32, 0x5 ;  /* 0x0000000520227836 */ /* 0x001fe40000000000 */
[----:B------:R-:W-:Y:S01]  /*0770*/  IMAD.WIDE R6, R25, 0x4, R6 ;  /* 0x0000000419067825 */ /* 0x000fe200078e0206 */
[----:B------:R-:W-:-:S04]  /*0780*/  IADD3 R16, P0, R16, UR8, RZ ;  /* 0x0000000810107c10 */ /* 0x000fc8000ff1e0ff */
[----:B------:R0:W2:Y:S01]  /*0790*/  @!P2 LDG.E.EL R8, desc[UR6][R6.64] ;  /* 0x000000060608a981 */ /* 0x0000a2000c2e1900 */
[----:B------:R-:W-:Y:S01]  /*07a0*/  IADD3.X R17, R17, UR9, RZ, P0, !PT ;  /* 0x0000000911117c10 */ /* 0x000fe200087fe4ff */
[----:B------:R-:W-:Y:S01]  /*07b0*/  HFMA2.MMA R37, -RZ, RZ, 0, 0 ;  /* 0x00000000ff257435 */ /* 0x000fe200000001ff */
[----:B------:R-:W-:Y:S01]  /*07c0*/  SHF.L.U32 R28, R28, 0x3, RZ ;  /* 0x000000031c1c7819 */ /* 0x000fe200000006ff */
[----:B------:R-:W-:Y:S01]  /*07d0*/  ULDC.64 UR8, c[0x0][0x220] ;  /* 0x0000880000087ab9 */ /* 0x000fe20000000a00 */
[----:B0-----:R-:W-:-:S04]  /*07e0*/  IMAD.WIDE R6, R34, 0x4, R38 ;  /* 0x0000000422067825 */ /* 0x001fc800078e0226 */
[----:B------:R-:W-:-:S05]  /*07f0*/  IMAD.WIDE R6, R25, 0x4, R6 ;  /* 0x0000000419067825 */ /* 0x000fca00078e0206 */
[----:B------:R0:W2:Y:S02]  /*0800*/  @!P2 LDG.E.EL R15, desc[UR6][R6.64] ;  /* 0x00000006060fa981 */ /* 0x0000a4000c2e1900 */
[----:B0-----:R-:W-:-:S04]  /*0810*/  IMAD.WIDE R6, R5, 0x4, R16 ;  /* 0x0000000405067825 */ /* 0x001fc800078e0210 */
[----:B------:R-:W-:-:S04]  /*0820*/  IMAD.WIDE R6, R25, 0x4, R6 ;  /* 0x0000000419067825 */ /* 0x000fc800078e0206 */
[----:B------:R-:W-:-:S04]  /*0830*/  IMAD.WIDE R38, R32, 0x4, R38 ;  /* 0x0000000420267825 */ /* 0x000fc800078e0226 */
[----:B------:R-:W-:-:S04]  /*0840*/  IMAD.WIDE R38, R25, 0x4, R38 ;  /* 0x0000000419267825 */ /* 0x000fc800078e0226 */
[----:B------:R-:W-:Y:S01]  /*0850*/  IMAD.WIDE R20, R28, 0x4, R20 ;  /* 0x000000041c147825 */ /* 0x000fe200078e0214 */
[----:B------:R-:W-:Y:S02]  /*0860*/  IADD3 R36, R25, R36, RZ ;  /* 0x0000002419247210 */ /* 0x000fe40007ffe0ff */
[----:B------:R-:W-:Y:S01]  /*0870*/  IADD3 R35, R25, R28, RZ ;  /* 0x0000001c19237210 */ /* 0x000fe20007ffe0ff */
[----:B------:R-:W-:Y:S01]  /*0880*/  IMAD.WIDE R20, R25, 0x4, R20 ;  /* 0x0000000419147825 */ /* 0x000fe200078e0214 */
[----:B------:R-:W-:-:S03]  /*0890*/  MOV R28, RZ ;  /* 0x000000ff001c7202 */ /* 0x000fc60000000f00 */
[----:B------:R-:W-:Y:S01]  /*08a0*/  IMAD.IADD R33, R5, 0x1, R36 ;  /* 0x0000000105217824 */ /* 0x000fe200078e0224 */
[----:B------:R-:W-:Y:S02]  /*08b0*/  IADD3 R5, R5, R35, RZ ;  /* 0x0000002305057210 */ /* 0x000fe40007ffe0ff */
[----:B------:R-:W2:Y:S01]  /*08c0*/  @!P2 LDG.E.EL R28, desc[UR6][R20.64+0x10] ;  /* 0x00001006141ca981 */ /* 0x000ea2000c2e1900 */
[----:B---3--:R-:W-:-:S04]  /*08d0*/  FADD R14, R14, R13 ;  /* 0x0000000d0e0e7221 */ /* 0x008fc80000000000 */
[----:B----4-:R-:W-:Y:S01]  /*08e0*/  FADD R11, R14, R11 ;  /* 0x0000000b0e0b7221 */ /* 0x010fe20000000000 */
[----:B------:R-:W-:Y:S01]  /*08f0*/  MOV R14, RZ ;  /* 0x000000ff000e7202 */ /* 0x000fe20000000f00 */
[----:B------:R-:W-:-:S05]  /*0900*/  HFMA2.MMA R13, -RZ, RZ, 0, 0 ;  /* 0x00000000ff0d7435 */ /* 0x000fca00000001ff */
[----:B------:R0:W3:Y:S02]  /*0910*/  @!P2 LDG.E.EL R14, desc[UR6][R6.64] ;  /* 0x00000006060ea981 */ /* 0x0000e4000c2e1900 */
[----:B0-----:R-:W-:-:S04]  /*0920*/  IMAD.WIDE R6, R34, 0x4, R16 ;  /* 0x0000000422067825 */ /* 0x001fc800078e0210 */
[----:B-----5:R-:W-:Y:S01]  /*0930*/  FADD R22, R11, R22 ;  /* 0x000000160b167221 */ /* 0x020fe20000000000 */
[----:B------:R-:W-:Y:S01]  /*0940*/  IMAD.WIDE R6, R25, 0x4, R6 ;  /* 0x0000000419067825 */ /* 0x000fe200078e0206 */
[----:B------:R-:W-:-:S03]  /*0950*/  MOV R11, RZ ;  /* 0x000000ff000b7202 */ /* 0x000fc60000000f00 */
[----:B------:R-:W-:Y:S01]  /*0960*/  FADD R24, R9, R24 ;  /* 0x0000001809187221 */ /* 0x000fe20000000000 */
[----:B------:R0:W4:Y:S01]  /*0970*/  @!P2 LDG.E.EL R13, desc[UR6][R6.64] ;  /* 0x00000006060da981 */ /* 0x000122000c2e1900 */
[----:B------:R-:W-:Y:S01]  /*0980*/  IMAD.WIDE R16, R32, 0x4, R16 ;  /* 0x0000000420107825 */ /* 0x000fe200078e0210 */
[----:B------:R-:W-:Y:S02]  /*0990*/  HFMA2.MMA R9, -RZ, RZ, 0, 0 ;  /* 0x00000000ff097435 */ /* 0x000fe400000001ff */
[----:B------:R-:W5:Y:S01]  /*09a0*/  @!P2 LDG.E.EL R11, desc[UR6][R38.64] ;  /* 0x00000006260ba981 */ /* 0x000f62000c2e1900 */
[----:B0-----:R-:W-:Y:S01]  /*09b0*/  CS2R R6, SRZ ;  /* 0x0000000000067805 */ /* 0x001fe2000001ff00 */
[----:B------:R-:W-:-:S05]  /*09c0*/  IMAD.WIDE R16, R25, 0x4, R16 ;  /* 0x0000000419107825 */ /* 0x000fca00078e0210 */
[----:B------:R-:W5:Y:S01]  /*09d0*/  @!P2 LDG.E.EL R6, desc[UR6][R38.64+0x4] ;  /* 0x000004062606a981 */ /* 0x000f62000c2e1900 */
[----:B------:R-:W-:-:S03]  /*09e0*/  HFMA2.MMA R25, -RZ, RZ, 0, 0 ;  /* 0x00000000ff197435 */ /* 0x000fc600000001ff */
[----:B------:R-:W3:Y:S04]  /*09f0*/  @!P2 LDG.E.EL R7, desc[UR6][R16.64] ;  /* 0x000000061007a981 */ /* 0x000ee8000c2e1900 */
[----:B------:R0:W3:Y:S01]  /*0a00*/  @!P2 LDG.E.EL R9, desc[UR6][R16.64+0x4] ;  /* 0x000004061009a981 */ /* 0x0000e2000c2e1900 */
[----:B--2---:R-:W-:-:S03]  /*0a10*/  FADD R23, R24, R23 ;  /* 0x0000001718177221 */ /* 0x004fc60000000000 */
[----:B------:R-:W2:Y:S01]  /*0a20*/  @!P2 LDG.E.EL R25, desc[UR6][R20.64+0x14] ;  /* 0x000014061419a981 */ /* 0x000ea2000c2e1900 */
[----:B0-----:R-:W-:Y:S01]  /*0a30*/  HFMA2.MMA R17, -RZ, RZ, 0, 0 ;  /* 0x00000000ff117435 */ /* 0x001fe200000001ff */
[----:B------:R-:W-:Y:S01]  /*0a40*/  MOV R16, RZ ;  /* 0x000000ff00107202 */ /* 0x000fe20000000f00 */
[----:B------:R-:W-:Y:S01]  /*0a50*/  FADD R26, R23, R26 ;  /* 0x0000001a171a7221 */ /* 0x000fe20000000000 */
[----:B------:R-:W-:Y:S01]  /*0a60*/  MOV R23, RZ ;  /* 0x000000ff00177202 */ /* 0x000fe20000000f00 */
[----:B------:R-:W-:-:S03]  /*0a70*/  HFMA2.MMA R24, -RZ, RZ, 0, 0 ;  /* 0x00000000ff187435 */ /* 0x000fc600000001ff */
[----:B------:R-:W2:Y:S04]  /*0a80*/  @!P2 LDG.E.EL R16, desc[UR6][R20.64] ;  /* 0x000000061410a981 */ /* 0x000ea8000c2e1900 */
[----:B------:R0:W2:Y:S02]  /*0a90*/  @!P2 LDG.E.EL R17, desc[UR6][R20.64+0x4] ;  /* 0x000004061411a981 */ /* 0x0000a4000c2e1900 */
[----:B0-----:R-:W-:Y:S01]  /*0aa0*/  IMAD.WIDE R20, R33, 0x4, R18 ;  /* 0x0000000421147825 */ /* 0x001fe200078e0212 */
[----:B------:R-:W-:-:S04]  /*0ab0*/  IADD3 R33, R32, R36, RZ ;  /* 0x0000002420217210 */ /* 0x000fc80007ffe0ff */
[----:B------:R0:W2:Y:S02]  /*0ac0*/  @!P2 LDG.E.EL R23, desc[UR6][R20.64] ;  /* 0x000000061417a981 */ /* 0x0000a4000c2e1900 */
[----:B0-----:R-:W-:Y:S01]  /*0ad0*/  IMAD.WIDE R20, R5, 0x4, R18 ;  /* 0x0000000405147825 */ /* 0x001fe200078e0212 */
[----:B------:R-:W-:-:S04]  /*0ae0*/  MOV R5, RZ ;  /* 0x000000ff00057202 */ /* 0x000fc80000000f00 */
[----:B------:R0:W2:Y:S02]  /*0af0*/  @!P2 LDG.E.EL R24, desc[UR6][R20.64] ;  /* 0x000000061418a981 */ /* 0x0000a4000c2e1900 */
[----:B0-----:R-:W-:Y:S01]  /*0b00*/  IMAD.WIDE R20, R33, 0x4, R18 ;  /* 0x0000000421147825 */ /* 0x001fe200078e0212 */
[----:B------:R-:W-:-:S04]  /*0b10*/  IADD3 R33, R32, 0x1, RZ ;  /* 0x0000000120217810 */ /* 0x000fc80007ffe0ff */
[----:B------:R0:W2:Y:S01]  /*0b20*/  @!P2 LDG.E.EL R5, desc[UR6][R20.64] ;  /* 0x000000061405a981 */ /* 0x0000a2000c2e1900 */
[----:B------:R-:W-:Y:S02]  /*0b30*/  IADD3 R32, R32, R35, RZ ;  /* 0x0000002320207210 */ /* 0x000fe40007ffe0ff */
[----:B0-----:R-:W-:Y:S02]  /*0b40*/  IADD3 R20, R33, R36, RZ ;  /* 0x0000002421147210 */ /* 0x001fe40007ffe0ff */
[----:B------:R-:W-:Y:S02]  /*0b50*/  IADD3 R36, R34, R36, RZ ;  /* 0x0000002422247210 */ /* 0x000fe40007ffe0ff */
[----:B------:R-:W-:Y:S02]  /*0b60*/  IADD3 R33, R33, R35, RZ ;  /* 0x0000002321217210 */ /* 0x000fe40007ffe0ff */
[----:B------:R-:W-:Y:S01]  /*0b70*/  IADD3 R34, R34, R35, RZ ;  /* 0x0000002322227210 */ /* 0x000fe20007ffe0ff */
[----:B------:R-:W-:-:S02]  /*0b80*/  IMAD.MOV.U32 R35, RZ, RZ, RZ ;  /* 0x000000ffff237224 */ /* 0x000fc400078e00ff */
[----:B------:R-:W-:-:S04]  /*0b90*/  IMAD.WIDE R20, R20, 0x4, R18 ;  /* 0x0000000414147825 */ /* 0x000fc800078e0212 */
[----:B------:R-:W-:Y:S01]  /*0ba0*/  FADD R30, R30, R31 ;  /* 0x0000001f1e1e7221 */ /* 0x000fe20000000000 */
[----:B------:R0:W2:Y:S03]  /*0bb0*/  @!P2 LDG.E.EL R35, desc[UR6][R20.64] ;  /* 0x000000061423a981 */ /* 0x0000a6000c2e1900 */
[----:B------:R-:W-:Y:S01]  /*0bc0*/  FADD R29, R30, R29 ;  /* 0x0000001d1e1d7221 */ /* 0x000fe20000000000 */
[----:B------:R-:W-:Y:S01]  /*0bd0*/  CS2R R30, SRZ ;  /* 0x00000000001e7805 */ /* 0x000fe2000001ff00 */
[----:B0-----:R-:W-:-:S05]  /*0be0*/  IMAD.WIDE R20, R36, 0x4, R18 ;  /* 0x0000000424147825 */ /* 0x001fca00078e0212 */
[----:B------:R0:W2:Y:S02]  /*0bf0*/  @!P2 LDG.E.EL R37, desc[UR6][R20.64] ;  /* 0x000000061425a981 */ /* 0x0000a4000c2e1900 */
[----:B0-----:R-:W-:-:S05]  /*0c00*/  IMAD.WIDE R20, R32, 0x4, R18 ;  /* 0x0000000420147825 */ /* 0x001fca00078e0212 */
[----:B------:R0:W2:Y:S02]  /*0c10*/  @!P2 LDG.E.EL R30, desc[UR6][R20.64] ;  /* 0x00000006141ea981 */ /* 0x0000a4000c2e1900 */
[----:B0-----:R-:W-:-:S05]  /*0c20*/  IMAD.WIDE R20, R33, 0x4, R18 ;  /* 0x0000000421147825 */ /* 0x001fca00078e0212 */
[----:B------:R0:W2:Y:S02]  /*0c30*/  @!P2 LDG.E.EL R31, desc[UR6][R20.64] ;  /* 0x00000006141fa981 */ /* 0x0000a4000c2e1900 */
[----:B0-----:R-:W-:Y:S01]  /*0c40*/  IMAD.WIDE R20, R34, 0x4, R18 ;  /* 0x0000000422147825 */ /* 0x001fe200078e0212 */
[----:B------:R-:W-:-:S06]  /*0c50*/  MOV R19, RZ ;  /* 0x000000ff00137202 */ /* 0x000fcc0000000f00 */
[----:B------:R0:W2:Y:S01]  /*0c60*/  @!P2 LDG.E.EL R19, desc[UR6][R20.64] ;  /* 0x000000061413a981 */ /* 0x0000a2000c2e1900 */
[----:B------:R-:W-:Y:S01]  /*0c70*/  SHF.R.U32.HI R18, RZ, 0x3, R2 ;  /* 0x00000003ff127819 */ /* 0x000fe20000011602 */
[----:B------:R-:W-:-:S03]  /*0c80*/  FADD R3, R29, R3 ;  /* 0x000000031d037221 */ /* 0x000fc60000000000 */
[----:B0-----:R-:W-:-:S04]  /*0c90*/  SGXT.U32 R20, R18, 0x2 ;  /* 0x000000021214781a */ /* 0x001fc80000000000 */
[----:B------:R-:W-:Y:S02]  /*0ca0*/  I2FP.F32.U32 R18, R20 ;  /* 0x0000001400127245 */ /* 0x000fe40000201000 */
[----:B------:R-:W-:-:S04]  /*0cb0*/  SHF.R.U32.HI R29, RZ, 0x5, R2 ;  /* 0x00000005ff1d7819 */ /* 0x000fc80000011602 */
[----:B------:R-:W-:-:S04]  /*0cc0*/  SGXT.U32 R21, R29, 0x1 ;  /* 0x000000011d15781a */ /* 0x000fc80000000000 */
[----:B------:R-:W-:-:S05]  /*0cd0*/  I2FP.F32.U32 R29, R21 ;  /* 0x00000015001d7245 */ /* 0x000fca0000201000 */
[----:B------:R-:W-:-:S05]  /*0ce0*/  FMUL R32, R29, 0.6666666865348815918 ;  /* 0x3f2aaaab1d207820 */ /* 0x000fca0000400000 */
[----:B------:R-:W-:Y:S02]  /*0cf0*/  FMNMX R32, RZ, R32, !PT ;  /* 0x00000020ff207209 */ /* 0x000fe40007800000 */
[----:B------:R-:W-:-:S04]  /*0d00*/  LOP3.LUT R21, R21, 0x2, RZ, 0xfc, !PT ;  /* 0x0000000215157812 */ /* 0x000fc800078efcff */
[----:B------:R-:W-:-:S05]  /*0d10*/  I2FP.F32.U32 R21, R21 ;  /* 0x0000001500157245 */ /* 0x000fca0000201000 */
[----:B------:R-:W-:-:S05]  /*0d20*/  FMUL R33, R21, 0.6666666865348815918 ;  /* 0x3f2aaaab15217820 */ /* 0x000fca0000400000 */
[----:B------:R-:W-:-:S04]  /*0d30*/  FMNMX R33, RZ, R33, !PT ;  /* 0x00000021ff217209 */ /* 0x000fc80007800000 */
[----:B------:R-:W-:Y:S01]  /*0d40*/  F2I.TRUNC.NTZ R34, R33 ;  /* 0x0000002100227305 */ /* 0x000fe2000020f100 */
[----:B-----5:R-:W-:Y:S01]  /*0d50*/  FADD R11, R6, R11 ;  /* 0x0000000b060b7221 */ /* 0x020fe20000000000 */
[----:B------:R-:W-:-:S03]  /*0d60*/  FMUL R6, R18, 0.6666666865348815918 ;  /* 0x3f2aaaab12067820 */ /* 0x000fc60000400000 */
[----:B------:R-:W-:Y:S02]  /*0d70*/  FADD R8, R11, R8 ;  /* 0x000000080b087221 */ /* 0x000fe40000000000 */
[----:B------:R-:W-:Y:S02]  /*0d80*/  FMNMX R11, RZ, R6, !PT ;  /* 0x00000006ff0b7209 */ /* 0x000fe40007800000 */
[----:B------:R-:W-:Y:S02]  /*0d90*/  FADD R8, R8, R15 ;  /* 0x0000000f08087221 */ /* 0x000fe40000000000 */
[----:B------:R-:W0:Y:S01]  /*0da0*/  F2I.TRUNC.NTZ R15, R11 ;  /* 0x0000000b000f7305 */ /* 0x000e22000020f100 */
[----:B---3--:R-:W-:Y:S01]  /*0db0*/  FADD R7, R9, R7 ;  /* 0x0000000709077221 */ /* 0x008fe20000000000 */
[----:B------:R-:W-:-:S03]  /*0dc0*/  FMUL R8, R8, 0.25 ;  /* 0x3e80000008087820 */ /* 0x000fc60000400000 */
[----:B------:R-:W-:-:S03]  /*0dd0*/  FADD R6, R7, R14 ;  /* 0x0000000e07067221 */ /* 0x000fc60000000000 */
[----:B------:R-:W1:Y:S01]  /*0de0*/  F2I.TRUNC.NTZ R14, R32 ;  /* 0x00000020000e7305 */ /* 0x000e62000020f100 */
[--C-:B------:R-:W-:Y:S01]  /*0df0*/  FFMA R22, R22, 0.25, -R8.reuse ;  /* 0x3e80000016167823 */ /* 0x100fe20000000808 */
[----:B0-----:R-:W-:Y:S02]  /*0e00*/  ISETP.LT.U32.AND P0, PT, R15, 0x1, PT ;  /* 0x000000010f00780c */ /* 0x001fe40003f01070 */
[----:B------:R-:W-:Y:S01]  /*0e10*/  SHF.R.S32.HI R7, RZ, 0x1f, R15 ;  /* 0x0000001fff077819 */ /* 0x000fe2000001140f */
[----:B------:R-:W-:-:S03]  /*0e20*/  FFMA R22, R27, R22, R8 ;  /* 0x000000161b167223 */ /* 0x000fc60000000008 */
[----:B------:R-:W-:Y:S01]  /*0e30*/  ISETP.LT.AND.EX P0, PT, R7, RZ, PT, P0 ;  /* 0x000000ff0700720c */ /* 0x000fe20003f01300 */
[----:B----4-:R-:W-:-:S03]  /*0e40*/  FADD R13, R6, R13 ;  /* 0x0000000d060d7221 */ /* 0x010fc60000000000 */
[----:B------:R-:W-:Y:S01]  /*0e50*/  SEL R8, R15, 0x1, P0 ;  /* 0x000000010f087807 */ /* 0x000fe20000000000 */
[----:B--2---:R-:W-:Y:S01]  /*0e60*/  FADD R17, R17, R16 ;  /* 0x0000001011117221 */ /* 0x004fe20000000000 */
[----:B------:R-:W-:Y:S02]  /*0e70*/  SEL R7, R7, RZ, P0 ;  /* 0x000000ff07077207 */ /* 0x000fe40000000000 */
[----:B------:R-:W-:Y:S02]  /*0e80*/  LEA R6, P0, R8, UR8, 0x2 ;  /* 0x0000000808067c11 */ /* 0x000fe4000f8010ff */
[----:B-1----:R-:W-:Y:S02]  /*0e90*/  VIMNMX R16, R14, 0x1, PT ;  /* 0x000000010e107848 */ /* 0x002fe40003fe0100 */
[----:B------:R-:W-:Y:S01]  /*0ea0*/  LEA.HI.X R7, R8, UR9, R7, 0x2, P0 ;  /* 0x0000000908077c11 */ /* 0x000fe200080f1407 */
[----:B------:R-:W-:Y:S01]  /*0eb0*/  FADD R28, R17, R28 ;  /* 0x0000001c111c7221 */ /* 0x000fe20000000000 */
[----:B------:R-:W-:Y:S01]  /*0ec0*/  IADD3 R16, R16, 0x1, RZ ;  /* 0x0000000110107810 */ /* 0x000fe20007ffe0ff */
[----:B------:R-:W-:-:S02]  /*0ed0*/  IMAD R17, R12, 0x9, RZ ;  /* 0x000000090c117824 */ /* 0x000fc400078e02ff */
[----:B------:R-:W-:Y:S01]  /*0ee0*/  FMUL R36, R13, 0.25 ;  /* 0x3e8000000d247820 */ /* 0x000fe20000400000 */
[----:B------:R-:W-:Y:S01]  /*0ef0*/  FADD R35, R35, R5 ;  /* 0x0000000523237221 */ /* 0x000fe20000000000 */
[----:B------:R-:W-:Y:S01]  /*0f00*/  IMAD.WIDE R8, R16, 0xc, R6 ;  /* 0x0000000c10087825 */ /* 0x000fe200078e0206 */
[----:B------:R-:W-:-:S03]  /*0f10*/  HFMA2.MMA R5, -RZ, RZ, 0, 0 ;  /* 0x00000000ff057435 */ /* 0x000fc600000001ff */
[----:B------:R-:W-:Y:S01]  /*0f20*/  FADD R31, R31, R30 ;  /* 0x0000001e1f1f7221 */ /* 0x000fe20000000000 */
[----:B------:R-:W-:-:S04]  /*0f30*/  IMAD.WIDE R8, R17, 0x4, R8 ;  /* 0x0000000411087825 */ /* 0x000fc800078e0208 */
[----:B------:R-:W-:Y:S01]  /*0f40*/  FADD R25, R28, R25 ;  /* 0x000000191c197221 */ /* 0x000fe20000000000 */
[----:B------:R-:W-:Y:S01]  /*0f50*/  FADD R28, R35, R23 ;  /* 0x00000017231c7221 */ /* 0x000fe20000000000 */
[----:B------:R-:W-:Y:S01]  /*0f60*/  I2FP.F32.U32 R20, R20 ;  /* 0x0000001400147245 */ /* 0x000fe20000201000 */
[----:B------:R-:W-:Y:S01]  /*0f70*/  ULDC.64 UR8, c[0x0][0x228] ;  /* 0x00008a0000087ab9 */ /* 0x000fe20000000a00 */
[----:B------:R0:W2:Y:S01]  /*0f80*/  @!P2 LDG.E.EL R5, desc[UR6][R8.64+0x4] ;  /* 0x000004060805a981 */ /* 0x0000a2000c2e1900 */
[----:B------:R-:W-:Y:S01]  /*0f90*/  VIMNMX R23, R34, 0x1, PT ;  /* 0x0000000122177848 */ /* 0x000fe20003fe0100 */
[----:B0-----:R-:W0:Y:S03]  /*0fa0*/  LDC.64 R8, c[0x0][0x220] ;  /* 0x00008800ff087b82 */ /* 0x001e260000000a00 */
[----:B------:R-:W-:Y:S01]  /*0fb0*/  IADD3 R23, R23, 0x1, RZ ;  /* 0x0000000117177810 */ /* 0x000fe20007ffe0ff */
[----:B------:R-:W-:-:S04]  /*0fc0*/  FADD R24, R31, R24 ;  /* 0x000000181f187221 */ /* 0x000fc80000000000 */
[----:B------:R-:W-:-:S04]  /*0fd0*/  IMAD.WIDE R30, R23, 0xc, R6 ;  /* 0x0000000c171e7825 */ /* 0x000fc800078e0206 */
[----:B------:R-:W-:Y:S01]  /*0fe0*/  FADD R37, R28, R37 ;  /* 0x000000251c257221 */ /* 0x000fe20000000000 */
[----:B------:R-:W-:Y:S01]  /*0ff0*/  MOV R13, RZ ;  /* 0x000000ff000d7202 */ /* 0x000fe20000000f00 */
[----:B------:R-:W-:Y:S01]  /*1000*/  FADD R19, R24, R19 ;  /* 0x0000001318137221 */ /* 0x000fe20000000000 */
[----:B------:R-:W-:-:S04]  /*1010*/  IMAD.WIDE R30, R17, 0x4, R30 ;  /* 0x00000004111e7825 */ /* 0x000fc800078e021e */
[----:B------:R-:W-:Y:S01]  /*1020*/  FMUL R37, R37, 0.25 ;  /* 0x3e80000025257820 */ /* 0x000fe20000400000 */
[----:B------:R-:W-:Y:S01]  /*1030*/  FMUL R24, R19, 0.25 ;  /* 0x3e80000013187820 */ /* 0x000fe20000400000 */
[----:B------:R-:W-:Y:S01]  /*1040*/  FFMA R3, R3, 0.25, -R36 ;  /* 0x3e80000003037823 */ /* 0x000fe20000000824 */
[----:B------:R0:W3:Y:S01]  /*1050*/  @!P2 LDG.E.EL R13, desc[UR6][R30.64+0x4] ;  /* 0x000004061e0da981 */ /* 0x0000e2000c2e1900 */
[--C-:B------:R-:W-:Y:S01]  /*1060*/  FFMA R26, R26, 0.25, -R37.reuse ;  /* 0x3e8000001a1a7823 */ /* 0x100fe20000000825 */
[----:B------:R-:W-:Y:S01]  /*1070*/  FFMA R25, R25, 0.25, -R24 ;  /* 0x3e80000019197823 */ /* 0x000fe20000000818 */
[C---:B------:R-:W-:Y:S02]  /*1080*/  FFMA R3, R27.reuse, R3, R36 ;  /* 0x000000031b037223 */ /* 0x040fe40000000024 */
[----:B------:R-:W-:Y:S01]  /*1090*/  FFMA R19, R27, R26, R37 ;  /* 0x0000001a1b137223 */ /* 0x000fe20000000025 */
[----:B0-----:R-:W-:-:S04]  /*10a0*/  IMAD.WIDE R30, R16, 0xc, R8 ;  /* 0x0000000c101e7825 */ /* 0x001fc800078e0208 */
[----:B------:R-:W-:Y:S01]  /*10b0*/  FFMA R27, R27, R25, R24 ;  /* 0x000000191b1b7223 */ /* 0x000fe20000000018 */
[----:B------:R-:W-:Y:S01]  /*10c0*/  FMUL R25, R18, 0.6666666865348815918 ;  /* 0x3f2aaaab12197820 */ /* 0x000fe20000400000 */
[----:B------:R-:W-:Y:S01]  /*10d0*/  HFMA2.MMA R16, -RZ, RZ, 0, 0 ;  /* 0x00000000ff107435 */ /* 0x000fe200000001ff */
[----:B------:R-:W-:Y:S02]  /*10e0*/  IMAD R37, R14, 0x3, RZ ;  /* 0x000000030e257824 */ /* 0x000fe400078e02ff */
[----:B------:R-:W-:Y:S01]  /*10f0*/  IMAD.WIDE R30, R15, 0x4, R30 ;  /* 0x000000040f1e7825 */ /* 0x000fe200078e021e */
[----:B------:R-:W-:Y:S02]  /*1100*/  IADD3 R24, R17, R15, RZ ;  /* 0x0000000f11187210 */ /* 0x000fe40007ffe0ff */
[----:B------:R-:W-:Y:S02]  /*1110*/  FMNMX R25, RZ, R25, !PT ;  /* 0x00000019ff197209 */ /* 0x000fe40007800000 */
[----:B------:R-:W-:Y:S01]  /*1120*/  IADD3 R15, R37, R24, RZ ;  /* 0x00000018250f7210 */ /* 0x000fe20007ffe0ff */
[----:B------:R-:W-:Y:S01]  /*1130*/  IMAD.WIDE R30, R17, 0x4, R30 ;  /* 0x00000004111e7825 */ /* 0x000fe200078e021e */
[----:B------:R0:W1:Y:S01]  /*1140*/  F2I.TRUNC.NTZ R26, R25 ;  /* 0x00000019001a7305 */ /* 0x000062000020f100 */
[----:B------:R-:W-:-:S03]  /*1150*/  MOV R24, RZ ;  /* 0x000000ff00187202 */ /* 0x000fc60000000f00 */
[----:B------:R4:W2:Y:S02]  /*1160*/  @!P2 LDG.E.EL R16, desc[UR6][R30.64] ;  /* 0x000000061e10a981 */ /* 0x0008a4000c2e1900 */
[----:B----4-:R-:W-:-:S05]  /*1170*/  IMAD.WIDE R30, R15, 0x4, R8 ;  /* 0x000000040f1e7825 */ /* 0x010fca00078e0208 */
[----:B------:R4:W5:Y:S01]  /*1180*/  @!P2 LDG.E.EL R24, desc[UR6][R30.64] ;  /* 0x000000061e18a981 */ /* 0x000962000c2e1900 */
[----:B0-----:R-:W-:Y:S02]  /*1190*/  IMAD R25, R34, 0x3, RZ ;  /* 0x0000000322197824 */ /* 0x001fe400078e02ff */
[----:B------:R-:W-:-:S04]  /*11a0*/  IMAD.WIDE R36, R37, 0x4, R6 ;  /* 0x0000000425247825 */ /* 0x000fc800078e0206 */
[----:B----4-:R-:W-:-:S04]  /*11b0*/  IMAD.WIDE R30, R23, 0xc, R8 ;  /* 0x0000000c171e7825 */ /* 0x010fc800078e0208 */
[----:B------:R-:W-:Y:S01]  /*11c0*/  FMUL R28, R21, 1.6666666269302368164 ;  /* 0x3fd55555151c7820 */ /* 0x000fe20000400000 */
[----:B------:R-:W-:-:S04]  /*11d0*/  IMAD.WIDE R6, R25, 0x4, R6 ;  /* 0x0000000419067825 */ /* 0x000fc800078e0206 */
[----:B-1----:R-:W-:Y:S01]  /*11e0*/  IMAD.WIDE R30, R26, 0x4, R30 ;  /* 0x000000041a1e7825 */ /* 0x002fe200078e021e */
[----:B------:R0:W-:Y:S01]  /*11f0*/  F2I.TRUNC.NTZ R21, R11 ;  /* 0x0000000b00157305 */ /* 0x0001e2000020f100 */
[----:B------:R-:W-:Y:S02]  /*1200*/  IADD3 R38, R17, R26, RZ ;  /* 0x0000001a11267210 */ /* 0x000fe40007ffe0ff */
[----:B------:R-:W-:Y:S02]  /*1210*/  IMAD.MOV.U32 R23, RZ, RZ, RZ ;  /* 0x000000ffff177224 */ /* 0x000fe400078e00ff */
[----:B------:R-:W-:Y:S01]  /*1220*/  FMUL R26, R18, 1.6666666269302368164 ;  /* 0x3fd55555121a7820 */ /* 0x000fe20000400000 */
[----:B------:R-:W-:Y:S01]  /*1230*/  IMAD.WIDE R36, R17, 0x4, R36 ;  /* 0x0000000411247825 */ /* 0x000fe200078e0224 */
[----:B0-----:R-:W-:-:S03]  /*1240*/  MOV R11, RZ ;  /* 0x000000ff000b7202 */ /* 0x001fc60000000f00 */
[----:B------:R-:W-:-:S04]  /*1250*/  IMAD.WIDE R30, R17, 0x4, R30 ;  /* 0x00000004111e7825 */ /* 0x000fc800078e021e */
[----:B------:R-:W-:Y:S01]  /*1260*/  IMAD.WIDE R6, R17, 0x4, R6 ;  /* 0x0000000411067825 */ /* 0x000fe200078e0206 */
[----:B------:R-:W-:Y:S01]  /*1270*/  FMNMX R17, RZ, R28, !PT ;  /* 0x0000001cff117209 */ /* 0x000fe20007800000 */
[----:B------:R0:W3:Y:S01]  /*1280*/  @!P2 LDG.E.EL R23, desc[UR6][R30.64] ;  /* 0x000000061e17a981 */ /* 0x0000e2000c2e1900 */
[----:B------:R-:W-:Y:S02]  /*1290*/  FMNMX R28, RZ, R26, !PT ;  /* 0x0000001aff1c7209 */ /* 0x000fe40007800000 */
[----:B------:R-:W1:Y:S01]  /*12a0*/  F2I.TRUNC.NTZ R18, R17 ;  /* 0x0000001100127305 */ /* 0x000e62000020f100 */
[----:B------:R4:W5:Y:S01]  /*12b0*/  @!P2 LDG.E.EL R11, desc[UR6][R6.64+0x4] ;  /* 0x00000406060ba981 */ /* 0x000962000c2e1900 */
[----:B0-----:R-:W-:Y:S01]  /*12c0*/  I2FP.F32.S32 R31, R14 ;  /* 0x0000000e001f7245 */ /* 0x001fe20000201400 */
[----:B----4-:R-:W0:Y:S05]  /*12d0*/  LDC.64 R6, c[0x0][0x228] ;  /* 0x00008a00ff067b82 */ /* 0x010e2a0000000a00 */
[----:B------:R-:W4:Y:S01]  /*12e0*/  F2I.TRUNC.NTZ R14, R28 ;  /* 0x0000001c000e7305 */ /* 0x000f22000020f100 */
[----:B------:R-:W-:Y:S01]  /*12f0*/  FADD.SAT R32, R32, -R31 ;  /* 0x8000001f20207221 */ /* 0x000fe20000002000 */
[C---:B------:R-:W-:Y:S01]  /*1300*/  FMUL R31, R20.reuse, 1.6666666269302368164 ;  /* 0x3fd55555141f7820 */ /* 0x040fe20000400000 */
[----:B------:R-:W-:Y:S01]  /*1310*/  FMUL R20, R20, 0.6666666865348815918 ;  /* 0x3f2aaaab14147820 */ /* 0x000fe20000400000 */
[----:B------:R-:W-:Y:S01]  /*1320*/  IADD3 R25, R38, R25, RZ ;  /* 0x0000001926197210 */ /* 0x000fe20007ffe0ff */
[----:B------:R-:W-:-:S02]  /*1330*/  HFMA2.MMA R26, -RZ, RZ, 0, 0 ;  /* 0x00000000ff1a7435 */ /* 0x000fc400000001ff */
[----:B------:R-:W-:Y:S02]  /*1340*/  FMNMX R31, RZ, R31, !PT ;  /* 0x0000001fff1f7209 */ /* 0x000fe40007800000 */
[----:B------:R-:W-:Y:S01]  /*1350*/  FMNMX R35, RZ, R20, !PT ;  /* 0x00000014ff237209 */ /* 0x000fe20007800000 */
[----:B------:R-:W-:Y:S01]  /*1360*/  IMAD.WIDE R8, R25, 0x4, R8 ;  /* 0x0000000419087825 */ /* 0x000fe200078e0208 */
[----:B-1----:R-:W-:Y:S01]  /*1370*/  VIMNMX R20, R18, 0x4, PT ;  /* 0x0000000412147848 */ /* 0x002fe20003fe0100 */
[----:B------:R-:W1:Y:S01]  /*1380*/  F2I.TRUNC.NTZ R25, R31 ;  /* 0x0000001f00197305 */ /* 0x000e62000020f100 */
[----:B------:R-:W-:Y:S02]  /*1390*/  I2FP.F32.S32 R30, R34 ;  /* 0x00000022001e7245 */ /* 0x000fe40000201400 */
[----:B------:R-:W-:Y:S01]  /*13a0*/  IADD3 R34, R20, 0x1, RZ ;  /* 0x0000000114227810 */ /* 0x000fe20007ffe0ff */
[----:B------:R0:W5:Y:S01]  /*13b0*/  @!P2 LDG.E.EL R26, desc[UR6][R8.64] ;  /* 0x00000006081aa981 */ /* 0x000162000c2e1900 */
[----:B----4-:R-:W-:-:S02]  /*13c0*/  ISETP.LT.U32.AND P0, PT, R14, 0x4, PT ;  /* 0x000000040e00780c */ /* 0x010fc40003f01070 */
[----:B------:R-:W-:Y:S02]  /*13d0*/  SHF.R.S32.HI R20, RZ, 0x1f, R14 ;  /* 0x0000001fff147819 */ /* 0x000fe4000001140e */
[----:B------:R-:W-:Y:S02]  /*13e0*/  I2FP.F32.S32 R28, R21 ;  /* 0x00000015001c7245 */ /* 0x000fe40000201400 */
[----:B------:R-:W-:Y:S01]  /*13f0*/  ISETP.LT.AND.EX P0, PT, R20, RZ, PT, P0 ;  /* 0x000000ff1400720c */ /* 0x000fe20003f01300 */
[----:B------:R-:W-:Y:S01]  /*1400*/  FADD.SAT R33, R33, -R30 ;  /* 0x8000001e21217221 */ /* 0x000fe20000002000 */
[----:B0-----:R-:W-:-:S04]  /*1410*/  IMAD.WIDE R8, R34, 0x18, R6 ;  /* 0x0000001822087825 */ /* 0x001fc800078e0206 */
[----:B------:R-:W-:Y:S01]  /*1420*/  FADD.SAT R28, R35, -R28 ;  /* 0x8000001c231c7221 */ /* 0x000fe20000002000 */
[----:B------:R-:W-:Y:S01]  /*1430*/  IMAD R30, R12, 0x24, RZ ;  /* 0x000000240c1e7824 */ /* 0x000fe200078e02ff */
[----:B------:R-:W-:Y:S02]  /*1440*/  SEL R12, R14, 0x4, P0 ;  /* 0x000000040e0c7807 */ /* 0x000fe40000000000 */
[----:B------:R-:W-:Y:S01]  /*1450*/  SEL R35, R20, RZ, P0 ;  /* 0x000000ff14237207 */ /* 0x000fe20000000000 */
[----:B-1----:R-:W-:Y:S01]  /*1460*/  IMAD.WIDE R20, R25, 0x4, R8 ;  /* 0x0000000419147825 */ /* 0x002fe200078e0208 */
[----:B------:R-:W-:-:S04]  /*1470*/  LEA R8, P0, R12, UR8, 0x2 ;  /* 0x000000080c087c11 */ /* 0x000fc8000f8010ff */
[----:B------:R-:W-:Y:S01]  /*1480*/  LEA.HI.X R9, R12, UR9, R35, 0x2, P0 ;  /* 0x000000090c097c11 */ /* 0x000fe200080f1423 */
[----:B------:R-:W-:Y:S01]  /*1490*/  IMAD.WIDE R20, R30, 0x4, R20 ;  /* 0x000000041e147825 */ /* 0x000fe200078e0214 */
[----:B------:R-:W-:-:S06]  /*14a0*/  MOV R12, RZ ;  /* 0x000000ff000c7202 */ /* 0x000fcc0000000f00 */
[----:B------:R0:W4:Y:S02]  /*14b0*/  @!P2 LDG.E.EL R12, desc[UR6][R20.64] ;  /* 0x00000006140ca981 */ /* 0x000124000c2e1900 */
[----:B0-----:R-:W-:Y:S01]  /*14c0*/  IMAD.WIDE R20, R34, 0x18, R8 ;  /* 0x0000001822147825 */ /* 0x001fe200078e0208 */
[----:B------:R-:W-:-:S03]  /*14d0*/  HFMA2.MMA R34, -RZ, RZ, 0, 0 ;  /* 0x00000000ff227435 */ /* 0x000fc600000001ff */
[----:B------:R-:W-:-:S07]  /*14e0*/  IMAD.WIDE R20, R30, 0x4, R20 ;  /* 0x000000041e147825 */ /* 0x000fce00078e0214 */
[----:B------:R0:W4:Y:S01]  /*14f0*/  @!P2 LDG.E.EL R34, desc[UR6][R20.64+0x4] ;  /* 0x000004061422a981 */ /* 0x000122000c2e1900 */
[----:B------:R-:W-:Y:S01]  /*1500*/  FMUL R35, R29, 1.6666666269302368164 ;  /* 0x3fd555551d237820 */ /* 0x000fe20000400000 */
[----:B------:R-:W-:-:S04]  /*1510*/  HFMA2.MMA R15, -RZ, RZ, 0, 0 ;  /* 0x00000000ff0f7435 */ /* 0x000fc800000001ff */
[----:B0-----:R-:W-:-:S06]  /*1520*/  FMNMX R20, RZ, R35, !PT ;  /* 0x00000023ff147209 */ /* 0x001fcc0007800000 */
[----:B------:R0:W5:Y:S01]  /*1530*/  @!P2 LDG.E.EL R15, desc[UR6][R36.64+0x4] ;  /* 0x00000406240fa981 */ /* 0x000162000c2e1900 */
[----:B------:R-:W1:Y:S01]  /*1540*/  F2I.TRUNC.NTZ R21, R20 ;  /* 0x0000001400157305 */ /* 0x000e62000020f100 */
[----:B0-----:R-:W-:-:S05]  /*1550*/  I2FP.F32.S32 R36, R25 ;  /* 0x0000001900247245 */ /* 0x001fca0000201400 */
[----:B------:R-:W-:Y:S01]  /*1560*/  FADD.SAT R31, R31, -R36 ;  /* 0x800000241f1f7221 */ /* 0x000fe20000002000 */
[----:B------:R-:W-:Y:S01]  /*1570*/  IMAD.IADD R36, R30, 0x1, R14 ;  /* 0x000000011e247824 */ /* 0x000fe200078e020e */
[----:B-1----:R-:W-:-:S05]  /*1580*/  I2FP.F32.S32 R37, R21 ;  /* 0x0000001500257245 */ /* 0x002fca0000201400 */
[----:B------:R-:W-:Y:S01]  /*1590*/  FADD.SAT R20, R20, -R37 ;  /* 0x8000002514147221 */ /* 0x000fe20000002000 */
[----:B------:R-:W-:Y:S01]  /*15a0*/  IADD3 R25, R30, R25, RZ ;  /* 0x000000191e197210 */ /* 0x000fe20007ffe0ff */
[----:B--2---:R-:W-:-:S04]  /*15b0*/  FADD R5, R5, -R16 ;  /* 0x8000001005057221 */ /* 0x004fc80000000000 */
[----:B------:R-:W-:Y:S01]  /*15c0*/  FFMA R16, R28, R5, R16 ;  /* 0x000000051c107223 */ /* 0x000fe20000000010 */
[----:B------:R-:W-:-:S04]  /*15d0*/  VIMNMX R5, R21, 0x4, PT ;  /* 0x0000000415057848 */ /* 0x000fc80003fe0100 */
[----:B------:R-:W-:Y:S01]  /*15e0*/  IADD3 R5, R5, 0x1, RZ ;  /* 0x0000000105057810 */ /* 0x000fe20007ffe0ff */
[----:B------:R-:W-:-:S05]  /*15f0*/  IMAD R21, R21, 0x6, RZ ;  /* 0x0000000615157824 */ /* 0x000fca00078e02ff */
[----:B------:R-:W-:Y:S01]  /*1600*/  IADD3 R37, R21, R36, RZ ;  /* 0x0000002415257210 */ /* 0x000fe20007ffe0ff */
[----:B---3--:R-:W-:-:S04]  /*1610*/  FADD R13, R13, -R23 ;  /* 0x800000170d0d7221 */ /* 0x008fc80000000000 */
[----:B------:R-:W-:Y:S01]  /*1620*/  FFMA R23, R28, R13, R23 ;  /* 0x0000000d1c177223 */ /* 0x000fe20000000017 */
[----:B----4-:R-:W-:-:S04]  /*1630*/  FADD R34, R34, -R12 ;  /* 0x8000000c22227221 */ /* 0x010fc80000000000 */
[----:B------:R-:W-:Y:S01]  /*1640*/  FFMA R35, R31, R34, R12 ;  /* 0x000000221f237223 */ /* 0x000fe2000000000c */
[----:B------:R-:W-:Y:S01]  /*1650*/  IMAD.WIDE R12, R5, 0x18, R6 ;  /* 0x00000018050c7825 */ /* 0x000fe200078e0206 */
[----:B------:R-:W-:-:S03]  /*1660*/  MOV R34, RZ ;  /* 0x000000ff00227202 */ /* 0x000fc60000000f00 */
[----:B------:R-:W-:-:S04]  /*1670*/  IMAD.WIDE R12, R14, 0x4, R12 ;  /* 0x000000040e0c7825 */ /* 0x000fc800078e020c */
[----:B------:R-:W-:-:S05]  /*1680*/  IMAD.WIDE R12, R30, 0x4, R12 ;  /* 0x000000041e0c7825 */ /* 0x000fca00078e020c */
[----:B------:R0:W2:Y:S01]  /*1690*/  @!P2 LDG.E.EL R34, desc[UR6][R12.64] ;  /* 0x000000060c22a981 */ /* 0x0000a2000c2e1900 */
[----:B------:R-:W-:Y:S01]  /*16a0*/  IMAD R14, R18, 0x6, RZ ;  /* 0x00000006120e7824 */ /* 0x000fe200078e02ff */
[----:B------:R-:W-:Y:S01]  /*16b0*/  I2FP.F32.S32 R18, R18 ;  /* 0x0000001200127245 */ /* 0x000fe20000201400 */
[----:B0-----:R-:W-:Y:S01]  /*16c0*/  IMAD.WIDE R12, R5, 0x18, R8 ;  /* 0x00000018050c7825 */ /* 0x001fe200078e0208 */
[----:B------:R-:W-:-:S03]  /*16d0*/  HFMA2.MMA R5, -RZ, RZ, 0, 0 ;  /* 0x00000000ff057435 */ /* 0x000fc600000001ff */
[----:B------:R-:W-:Y:S01]  /*16e0*/  FADD.SAT R17, R17, -R18 ;  /* 0x8000001211117221 */ /* 0x000fe20000002000 */
[----:B------:R-:W-:Y:S01]  /*16f0*/  IMAD.WIDE R12, R30, 0x4, R12 ;  /* 0x000000041e0c7825 */ /* 0x000fe200078e020c */
[----:B------:R-:W-:-:S05]  /*1700*/  MOV R18, RZ ;  /* 0x000000ff00127202 */ /* 0x000fca0000000f00 */
[----:B------:R0:W2:Y:S01]  /*1710*/  @!P2 LDG.E.EL R5, desc[UR6][R12.64+0x4] ;  /* 0x000004060c05a981 */ /* 0x0000a2000c2e1900 */
[----:B------:R-:W-:Y:S01]  /*1720*/  IADD3 R25, R25, R14, RZ ;  /* 0x0000000e19197210 */ /* 0x000fe20007ffe0ff */
[----:B0-----:R-:W-:-:S05]  /*1730*/  IMAD.WIDE R12, R37, 0x4, R6 ;  /* 0x00000004250c7825 */ /* 0x001fca00078e0206 */
[----:B------:R0:W3:Y:S01]  /*1740*/  @!P2 LDG.E.EL R18, desc[UR6][R12.64] ;  /* 0x000000060c12a981 */ /* 0x0000e2000c2e1900 */
[----:B------:R-:W-:Y:S01]  /*1750*/  IMAD.WIDE R6, R25, 0x4, R6 ;  /* 0x0000000419067825 */ /* 0x000fe200078e0206 */
[----:B------:R-:W-:-:S03]  /*1760*/  HFMA2.MMA R25, -RZ, RZ, 0, 0 ;  /* 0x00000000ff197435 */ /* 0x000fc600000001ff */
[----:B0-----:R-:W-:Y:S01]  /*1770*/  IMAD.WIDE R12, R21, 0x4, R8 ;  /* 0x00000004150c7825 */ /* 0x001fe200078e0208 */
[----:B------:R-:W-:-:S06]  /*1780*/  HFMA2.MMA R21, -RZ, RZ, 0, 0 ;  /* 0x00000000ff157435 */ /* 0x000fcc00000001ff */
[----:B------:R-:W4:Y:S01]  /*1790*/  @!P2 LDG.E.EL R25, desc[UR6][R6.64] ;  /* 0x000000060619a981 */ /* 0x000f22000c2e1900 */
[----:B------:R-:W-:Y:S01]  /*17a0*/  IMAD.WIDE R8, R14, 0x4, R8 ;  /* 0x000000040e087825 */ /* 0x000fe200078e0208 */
[----:B------:R-:W-:-:S03]  /*17b0*/  MOV R14, RZ ;  /* 0x000000ff000e7202 */ /* 0x000fc60000000f00 */
[----:B------:R-:W-:-:S04]  /*17c0*/  IMAD.WIDE R12, R30, 0x4, R12 ;  /* 0x000000041e0c7825 */ /* 0x000fc800078e020c */
[----:B------:R-:W-:Y:S01]  /*17d0*/  IMAD.WIDE R8, R30, 0x4, R8 ;  /* 0x000000041e087825 */ /* 0x000fe200078e0208 */
[----:B------:R0:W3:Y:S04]  /*17e0*/  @!P2 LDG.E.EL R21, desc[UR6][R12.64+0x4] ;  /* 0x000004060c15a981 */ /* 0x0000e8000c2e1900 */
[----:B------:R1:W4:Y:S01]  /*17f0*/  @!P2 LDG.E.EL R14, desc[UR6][R8.64+0x4] ;  /* 0x00000406080ea981 */ /* 0x000322000c2e1900 */
[----:B------:R-:W-:-:S04]  /*1800*/  LOP3.LUT R30, R2, 0x3f, RZ, 0xc0, !PT ;  /* 0x0000003f021e7812 */ /* 0x000fc800078ec0ff */
[----:B------:R-:W-:Y:S02]  /*1810*/  LOP3.LUT R37, R30, 0x40, RZ, 0xfc, !PT ;  /* 0x000000401e257812 */ /* 0x000fe400078efcff */
[----:B------:R-:W-:Y:S02]  /*1820*/  SHF.R.U32.HI R36, RZ, 0x1, R2 ;  /* 0x00000001ff247819 */ /* 0x000fe40000011602 */
[----:B------:R-:W-:Y:S02]  /*1830*/  SHF.R.U32.HI R37, RZ, 0x1, R37 ;  /* 0x00000001ff257819 */ /* 0x000fe40000011625 */
[----:B------:R-:W-:Y:S02]  /*1840*/  LOP3.LUT R36, R36, 0x1c, RZ, 0xc0, !PT ;  /* 0x0000001c24247812 */ /* 0x000fe400078ec0ff */
[----:B------:R-:W-:Y:S02]  /*1850*/  LOP3.LUT R37, R37, 0x3c, RZ, 0xc0, !PT ;  /* 0x0000003c25257812 */ /* 0x000fe400078ec0ff */
[----:B0-----:R-:W-:-:S02]  /*1860*/  IADD3 R13, R36, UR4, RZ ;  /* 0x00000004240d7c10 */ /* 0x001fc4000fffe0ff */
[----:B------:R-:W-:Y:S02]  /*1870*/  IADD3 R37, R37, UR4, RZ ;  /* 0x0000000425257c10 */ /* 0x000fe4000fffe0ff */
[C---:B------:R-:W-:Y:S02]  /*1880*/  LEA R6, R30.reuse, R13, 0x2 ;  /* 0x0000000d1e067211 */ /* 0x040fe400078e10ff */
[----:B------:R-:W-:Y:S01]  /*1890*/  LEA R7, R30, R37, 0x2 ;  /* 0x000000251e077211 */ /* 0x000fe200078e10ff */
[----:B------:R-:W-:-:S03]  /*18a0*/  FMUL R29, R29, 0.3333333432674407959 ;  /* 0x3eaaaaab1d1d7820 */ /* 0x000fc60000400000 */
[----:B------:R-:W0:Y:S04]  /*18b0*/  LDS R6, [R6] ;  /* 0x0000000006067984 */ /* 0x000e280000000800 */
[----:B------:R-:W0:Y:S01]  /*18c0*/  LDS R7, [R7+0x100] ;  /* 0x0001000007077984 */ /* 0x000e220000000800 */
[----:B------:R-:W-:Y:S02]  /*18d0*/  FMNMX R29, RZ, R29, !PT ;  /* 0x0000001dff1d7209 */ /* 0x000fe40007800000 */
[----:B------:R-:W-:Y:S01]  /*18e0*/  SHF.R.U32.HI R12, RZ, 0x5, R2 ;  /* 0x00000005ff0c7819 */ /* 0x000fe20000011602 */
[----:B-1----:R-:W1:Y:S03]  /*18f0*/  F2I.TRUNC.NTZ R9, R10 ;  /* 0x0000000a00097305 */ /* 0x002e66000020f100 */
[----:B------:R-:W-:-:S05]  /*1900*/  SGXT.U32 R12, R12, 0x1 ;  /* 0x000000010c0c781a */ /* 0x000fca0000000000 */
[----:B------:R-:W5:Y:S01]  /*1910*/  F2I.TRUNC.NTZ R8, R29 ;  /* 0x0000001d00087305 */ /* 0x000f62000020f100 */
[----:B------:R-:W-:-:S05]  /*1920*/  I2FP.F32.U32 R12, R12 ;  /* 0x0000000c000c7245 */ /* 0x000fca0000201000 */
[----:B------:R-:W-:Y:S01]  /*1930*/  FMUL R12, R12, 0.3333333432674407959 ;  /* 0x3eaaaaab0c0c7820 */ /* 0x000fe20000400000 */
[----:B-1----:R-:W-:Y:S01]  /*1940*/  I2FP.F32.S32 R9, R9 ;  /* 0x0000000900097245 */ /* 0x002fe20000201400 */
[----:B-----5:R-:W-:Y:S01]  /*1950*/  FADD R15, R15, -R24 ;  /* 0x800000180f0f7221 */ /* 0x020fe20000000000 */
[----:B------:R-:W-:Y:S02]  /*1960*/  FADD R11, R11, -R26 ;  /* 0x8000001a0b0b7221 */ /* 0x000fe40000000000 */
[----:B------:R-:W-:Y:S02]  /*1970*/  FMNMX R13, RZ, R12, !PT ;  /* 0x0000000cff0d7209 */ /* 0x000fe40007800000 */
[----:B------:R-:W-:Y:S01]  /*1980*/  I2FP.F32.S32 R8, R8 ;  /* 0x0000000800087245 */ /* 0x000fe20000201400 */
[----:B------:R-:W-:Y:S01]  /*1990*/  FADD R22, R22, -R19 ;  /* 0x8000001316167221 */ /* 0x000fe20000000000 */
[----:B------:R-:W-:Y:S01]  /*19a0*/  FADD.SAT R9, R10, -R9 ;  /* 0x800000090a097221 */ /* 0x000fe20000002000 */
[C---:B------:R-:W-:Y:S01]  /*19b0*/  FFMA R15, R28.reuse, R15, R24 ;  /* 0x0000000f1c0f7223 */ /* 0x040fe20000000018 */
[----:B------:R-:W-:Y:S01]  /*19c0*/  FFMA R26, R28, R11, R26 ;  /* 0x0000000b1c1a7223 */ /* 0x000fe2000000001a */
[----:B------:R-:W-:Y:S01]  /*19d0*/  FADD.SAT R12, R13, -R8 ;  /* 0x800000080d0c7221 */ /* 0x000fe20000002000 */
[----:B------:R-:W-:Y:S01]  /*19e0*/  FADD R8, R3, -R27 ;  /* 0x8000001b03087221 */ /* 0x000fe20000000000 */
[----:B------:R-:W-:Y:S01]  /*19f0*/  FADD R16, R16, -R15 ;  /* 0x8000000f10107221 */ /* 0x000fe20000000000 */
[--C-:B------:R-:W-:Y:S01]  /*1a00*/  FADD R23, R23, -R26.reuse ;  /* 0x8000001a17177221 */ /* 0x100fe20000000000 */
[----:B------:R-:W-:Y:S01]  /*1a10*/  FFMA R19, R22, R12, R19 ;  /* 0x0000000c16137223 */ /* 0x000fe20000000013 */
[----:B------:R-:W-:Y:S01]  /*1a20*/  FFMA R8, R8, R9, R27 ;  /* 0x0000000908087223 */ /* 0x000fe2000000001b */
[----:B------:R-:W-:Y:S01]  /*1a30*/  FFMA R16, R32, R16, R15 ;  /* 0x0000001020107223 */ /* 0x000fe2000000000f */
[----:B------:R-:W-:Y:S01]  /*1a40*/  FFMA R23, R33, R23, R26 ;  /* 0x0000001721177223 */ /* 0x000fe2000000001a */
[----:B0-----:R-:W-:Y:S01]  /*1a50*/  FADD R19, R6, R19 ;  /* 0x0000001306137221 */ /* 0x001fe20000000000 */
[----:B------:R-:W-:-:S03]  /*1a60*/  FADD R8, R7, R8 ;  /* 0x0000000807087221 */ /* 0x000fc60000000000 */
[----:B------:R-:W-:Y:S01]  /*1a70*/  FADD R16, R16, R19 ;  /* 0x0000001310107221 */ /* 0x000fe20000000000 */
[----:B------:R-:W-:Y:S01]  /*1a80*/  FADD R8, R23, R8 ;  /* 0x0000000817087221 */ /* 0x000fe20000000000 */
[----:B--2---:R-:W-:-:S04]  /*1a90*/  FADD R5, R5, -R34 ;  /* 0x8000002205057221 */ /* 0x004fc80000000000 */
[----:B------:R-:W-:Y:S01]  /*1aa0*/  FFMA R34, R31, R5, R34 ;  /* 0x000000051f227223 */ /* 0x000fe20000000022 */
[----:B---3--:R-:W-:Y:S01]  /*1ab0*/  FADD R21, R21, -R18 ;  /* 0x8000001215157221 */ /* 0x008fe20000000000 */
[----:B----4-:R-:W-:-:S03]  /*1ac0*/  FADD R14, R14, -R25 ;  /* 0x800000190e0e7221 */ /* 0x010fc60000000000 */
[C---:B------:R-:W-:Y:S01]  /*1ad0*/  FFMA R21, R31.reuse, R21, R18 ;  /* 0x000000151f157223 */ /* 0x040fe20000000012 */
[----:B------:R-:W-:-:S03]  /*1ae0*/  FFMA R14, R31, R14, R25 ;  /* 0x0000000e1f0e7223 */ /* 0x000fc60000000019 */
[----:B------:R-:W-:Y:S01]  /*1af0*/  FADD R3, R34, -R21 ;  /* 0x8000001522037221 */ /* 0x000fe20000000000 */
[----:B------:R-:W-:-:S03]  /*1b00*/  FADD R35, R35, -R14 ;  /* 0x8000000e23237221 */ /* 0x000fc60000000000 */
[----:B------:R-:W-:Y:S01]  /*1b10*/  FFMA R3, R20, R3, R21 ;  /* 0x0000000314037223 */ /* 0x000fe20000000015 */
[----:B------:R-:W-:-:S03]  /*1b20*/  FFMA R17, R17, R35, R14 ;  /* 0x0000002311117223 */ /* 0x000fc6000000000e */
[----:B------:R-:W-:Y:S01]  /*1b30*/  FADD R3, R3, R16 ;  /* 0x0000001003037221 */ /* 0x000fe20000000000 */
[----:B------:R-:W-:Y:S01]  /*1b40*/  BAR.SYNC.DEFER_BLOCKING 0x0 ;  /* 0x0000000000007b1d */ /* 0x000fe20000010000 */
[----:B------:R-:W-:Y:S01]  /*1b50*/  FADD R17, R17, R8 ;  /* 0x0000000811117221 */ /* 0x000fe20000000000 */
[----:B------:R-:W-:-:S04]  /*1b60*/  SHF.L.U32 R5, R2, 0x3, RZ ;  /* 0x0000000302057819 */ /* 0x000fc800000006ff */
[----:B------:R0:W-:Y:S04]  /*1b70*/  STS [R4], R3 ;  /* 0x0000000304007388 */ /* 0x0001e80000000800 */
[----:B------:R0:W-:Y:S01]  /*1b80*/  STS [R4+0x20], R17 ;  /* 0x0000201104007388 */ /* 0x0001e20000000800 */
[----:B------:R-:W-:Y:S02]  /*1b90*/  LOP3.LUT R2, R2, 0x38, RZ, 0xc0, !PT ;  /* 0x0000003802027812 */ /* 0x000fe400078ec0ff */
[----:B------:R-:W-:-:S04]  /*1ba0*/  LOP3.LUT R5, R5, 0x1f8, RZ, 0xc0, !PT ;  /* 0x000001f805057812 */ /* 0x000fc800078ec0ff */
[----:B------:R-:W-:Y:S01]  /*1bb0*/  IADD3 R5, R5, UR4, R2 ;  /* 0x0000000405057c10 */ /* 0x000fe2000fffe002 */
[----:B------:R-:W-:Y:S06]  /*1bc0*/  BAR.SYNC.DEFER_BLOCKING 0x0 ;  /* 0x0000000000007b1d */ /* 0x000fec0000010000 */
[----:B0-----:R-:W-:Y:S05]  /*1bd0*/  @P1 EXIT ;  /* 0x000000000000194d */ /* 0x001fea0003800000 */
[----:B------:R-:W0:Y:S01]  /*1be0*/  LDS.64 R4, [R5] ;  /* 0x0000000005047984 */ /* 0x000e220000000a00 */
[----:B------:R-:W1:Y:S02]  /*1bf0*/  LDC.64 R2, c[0x0][0x210] ;  /* 0x00008400ff027b82 */ /* 0x000e640000000a00 */
[----:B-1----:R-:W-:-:S05]  /*1c00*/  IMAD.WIDE R2, R0, 0x4, R2 ;  /* 0x0000000400027825 */ /* 0x002fca00078e0202 */
[----:B0-----:R-:W-:Y:S01]  /*1c10*/  STG.E.64 desc[UR6][R2.64], R4 ;  /* 0x0000000402007986 */ /* 0x001fe2000c101b06 */
[----:B------:R-:W-:Y:S05]  /*1c20*/  EXIT ;  /* 0x000000000000794d */ /* 0x000fea0003800000 */
.L_x_0:
[----:B------:R-:W-:-:S00]  /*1c30*/  BRA `(.L_x_0) ;  /* 0xfffffffc00fc7947 */ /* 0x000fc0000383ffff */
[----:B------:R-:W-:-:S00]  /*1c40*/  NOP ;  /* 0x0000000000007918 */ /* 0x000fc00000000000 */
        /* <DEDUP_REMOVED lines=11> */
.L_x_1:


//--------------------- .nv.shared.triton_per_fused__adaptive_avg_pool2d__to_copy__unsafe_index_add_arange_clamp_mean_mul_sub_2 --------------------------
	.section	.nv.shared.triton_per_fused__adaptive_avg_pool2d__to_copy__unsafe_index_add_arange_clamp_mean_mul_sub_2,"aw",@nobits
	.sectionflags	@""
	.align	16
	.zero		1024


//--------------------- .nv.constant0.triton_per_fused__adaptive_avg_pool2d__to_copy__unsafe_index_add_arange_clamp_mean_mul_sub_2 --------------------------
	.section	.nv.constant0.triton_per_fused__adaptive_avg_pool2d__to_copy__unsafe_index_add_arange_clamp_mean_mul_sub_2,"a",@progbits
	.sectionflags	@""
	.align	4
.nv.constant0.triton_per_fused__adaptive_avg_pool2d__to_copy__unsafe_index_add_arange_clamp_mean_mul_sub_2:
	.zero		568
